//
// Generated by NVIDIA NVVM Compiler
//
// Compiler Build ID: CL-36424714
// Cuda compilation tools, release 13.0, V13.0.88
// Based on NVVM 20.0.0
//

.version 9.0
.target sm_100
.address_size 64

	// .globl	autocov_checked
// _ZZ15autocov_checkedE5cache has been demoted

.visible .entry autocov_checked(
	.param .u64 .ptr .align 1 autocov_checked_param_0,
	.param .u32 autocov_checked_param_1,
	.param .u32 autocov_checked_param_2,
	.param .u64 .ptr .align 1 autocov_checked_param_3
)
{
	.reg .pred 	%p<16>;
	.reg .b32 	%r<18>;
	.reg .b32 	%f<20>;
	.reg .b64 	%rd<11>;
	// demoted variable
	.shared .align 4 .b8 _ZZ15autocov_checkedE5cache[1024];
	ld.param.u64 	%rd1, [autocov_checked_param_0];
	ld.param.u32 	%r6, [autocov_checked_param_1];
	ld.param.u32 	%r7, [autocov_checked_param_2];
	ld.param.u64 	%rd2, [autocov_checked_param_3];
	mov.u32 	%r8, %ctaid.x;
	mov.u32 	%r9, %ntid.x;
	mov.u32 	%r1, %tid.x;
	mad.lo.s32 	%r2, %r8, %r9, %r1;
	mov.u32 	%r10, %ctaid.y;
	mov.u32 	%r11, %ntid.y;
	mov.u32 	%r12, %tid.y;
	mad.lo.s32 	%r3, %r10, %r11, %r12;
	sub.s32 	%r13, %r7, %r3;
	setp.ge.s32 	%p2, %r2, %r13;
	shl.b32 	%r14, %r12, 6;
	mov.u32 	%r15, _ZZ15autocov_checkedE5cache;
	add.s32 	%r4, %r15, %r14;
	shl.b32 	%r16, %r1, 2;
	add.s32 	%r5, %r4, %r16;
	@%p2 bra 	$L__BB0_2;
	cvta.to.global.u64 	%rd3, %rd1;
	mul.wide.s32 	%rd4, %r2, 4;
	add.s64 	%rd5, %rd3, %rd4;
	ld.global.f32 	%f1, [%rd5];
	shl.b32 	%r17, %r3, 2;
	cvt.u64.u32 	%rd6, %r17;
	add.s64 	%rd7, %rd5, %rd6;
	ld.global.f32 	%f2, [%rd7];
	mul.f32 	%f3, %f1, %f2;
	st.shared.f32 	[%r5], %f3;
$L__BB0_2:
	bar.sync 	0;
	setp.ge.s32 	%p3, %r3, %r6;
	setp.gt.u32 	%p4, %r1, 7;
	or.pred  	%p5, %p3, %p4;
	@%p5 bra 	$L__BB0_4;
	ld.shared.f32 	%f4, [%r5+32];
	ld.shared.f32 	%f5, [%r5];
	add.f32 	%f6, %f4, %f5;
	st.shared.f32 	[%r5], %f6;
$L__BB0_4:
	setp.ge.s32 	%p6, %r3, %r6;
	bar.sync 	0;
	setp.gt.u32 	%p7, %r1, 3;
	or.pred  	%p8, %p6, %p7;
	@%p8 bra 	$L__BB0_6;
	ld.shared.f32 	%f7, [%r5+16];
	ld.shared.f32 	%f8, [%r5];
	add.f32 	%f9, %f7, %f8;
	st.shared.f32 	[%r5], %f9;
$L__BB0_6:
	setp.ge.s32 	%p9, %r3, %r6;
	bar.sync 	0;
	setp.gt.u32 	%p10, %r1, 1;
	or.pred  	%p11, %p9, %p10;
	@%p11 bra 	$L__BB0_8;
	ld.shared.f32 	%f10, [%r5+8];
	ld.shared.f32 	%f11, [%r5];
	add.f32 	%f12, %f10, %f11;
	st.shared.f32 	[%r5], %f12;
$L__BB0_8:
	setp.lt.s32 	%p12, %r3, %r6;
	bar.sync 	0;
	setp.eq.s32 	%p13, %r1, 0;
	and.pred  	%p1, %p12, %p13;
	not.pred 	%p14, %p1;
	@%p14 bra 	$L__BB0_10;
	ld.shared.f32 	%f13, [%r4+4];
	ld.shared.f32 	%f14, [%r5];
	add.f32 	%f15, %f13, %f14;
	st.shared.f32 	[%r5], %f15;
$L__BB0_10:
	bar.sync 	0;
	@%p14 bra 	$L__BB0_12;
	cvta.to.global.u64 	%rd8, %rd2;
	mul.wide.u32 	%rd9, %r3, 4;
	add.s64 	%rd10, %rd8, %rd9;
	ld.shared.f32 	%f16, [%r4];
	cvt.rn.f32.s32 	%f17, %r7;
	div.rn.f32 	%f18, %f16, %f17;
	atom.global.add.f32 	%f19, [%rd10], %f18;
$L__BB0_12:
	ret;

}


// ===== COMPILED SASS (sm_100) =====

	.target	sm_100

	.elftype	@"ET_EXEC"


//--------------------- .note.nv.tkinfo           --------------------------
	.section	.note.nv.tkinfo,"",@"SHT_NOTE"
	.sectionflags	@"SHF_NOTE_NV_TKINFO"
	.tkinfo
        /*0018*/ 	.word	0x00000002
        /*0030*/ 	.string	""
        /*0030*/ 	.string	"ptxas"
        /*0030*/ 	.string	"Cuda compilation tools, release 13.0, V13.0.88"
        /*0030*/ 	.string	"Build cuda_13.0.r13.0/compiler.36424714_0"
        /*0030*/ 	.string	"-arch sm_100 -m 64 "



//--------------------- .note.nv.cuinfo           --------------------------
	.section	.note.nv.cuinfo,"",@"SHT_NOTE"
	.sectionflags	@"SHF_NOTE_NV_CUINFO"
        /*0018*/ 	.short	0x0002
        /*001a*/ 	.short	0x0064
        /*001c*/ 	.short	0x0082
	.zero		2


//--------------------- .nv.info                  --------------------------
	.section	.nv.info,"",@"SHT_CUDA_INFO"
	.align	4


	//----- nvinfo : EIATTR_REGCOUNT
	.align		4
        /*0000*/ 	.byte	0x04, 0x2f
        /*0002*/ 	.short	(.L_1 - .L_0)
	.align		4
.L_0:
        /*0004*/ 	.word	index@(autocov_checked)
        /*0008*/ 	.word	0x00000010


	//----- nvinfo : EIATTR_FRAME_SIZE
	.align		4
.L_1:
        /*000c*/ 	.byte	0x04, 0x11
        /*000e*/ 	.short	(.L_3 - .L_2)
	.align		4
.L_2:
        /*0010*/ 	.word	index@($__internal_0_$__cuda_sm3x_div_rn_noftz_f32_slowpath)
        /*0014*/ 	.word	0x00000000


	//----- nvinfo : EIATTR_FRAME_SIZE
	.align		4
.L_3:
        /*0018*/ 	.byte	0x04, 0x11
        /*001a*/ 	.short	(.L_5 - .L_4)
	.align		4
.L_4:
        /*001c*/ 	.word	index@(autocov_checked)
        /*0020*/ 	.word	0x00000000


	//----- nvinfo : EIATTR_MIN_STACK_SIZE
	.align		4
.L_5:
        /*0024*/ 	.byte	0x04, 0x12
        /*0026*/ 	.short	(.L_7 - .L_6)
	.align		4
.L_6:
        /*0028*/ 	.word	index@(autocov_checked)
        /*002c*/ 	.word	0x00000000
.L_7:


//--------------------- .nv.compat                --------------------------
	.section	.nv.compat,"",@"SHT_CUDA_COMPAT_INFO"
	.align	4
        /*0000*/ 	.byte	0x02, 0x09, 0x00, 0x00, 0x02, 0x02, 0x01, 0x00, 0x02, 0x05, 0x05, 0x00, 0x03, 0x07, 0x01, 0x01
        /*0010*/ 	.byte	0x02, 0x03, 0x00, 0x00, 0x02, 0x06, 0x01, 0x00, 0x04, 0x0b, 0x08, 0x00, 0x01, 0x00, 0x00, 0x00
        /*0020*/ 	.byte	0x00, 0x00, 0x00, 0x00


//--------------------- .nv.info.autocov_checked  --------------------------
	.section	.nv.info.autocov_checked,"",@"SHT_CUDA_INFO"
	.sectionflags	@""
	.align	4


	//----- nvinfo : EIATTR_CUDA_API_VERSION
	.align		4
        /*0000*/ 	.byte	0x04, 0x37
        /*0002*/ 	.short	(.L_9 - .L_8)
.L_8:
        /*0004*/ 	.word	0x00000082


	//----- nvinfo : EIATTR_KPARAM_INFO
	.align		4
.L_9:
        /*0008*/ 	.byte	0x04, 0x17
        /*000a*/ 	.short	(.L_11 - .L_10)
.L_10:
        /*000c*/ 	.word	0x00000000
        /*0010*/ 	.short	0x0003
        /*0012*/ 	.short	0x0010
        /*0014*/ 	.byte	0x00, 0xf5, 0x21, 0x00


	//----- nvinfo : EIATTR_KPARAM_INFO
	.align		4
.L_11:
        /*0018*/ 	.byte	0x04, 0x17
        /*001a*/ 	.short	(.L_13 - .L_12)
.L_12:
        /*001c*/ 	.word	0x00000000
        /*0020*/ 	.short	0x0002
        /*0022*/ 	.short	0x000c
        /*0024*/ 	.byte	0x00, 0xf0, 0x11, 0x00


	//----- nvinfo : EIATTR_KPARAM_INFO
	.align		4
.L_13:
        /*0028*/ 	.byte	0x04, 0x17
        /*002a*/ 	.short	(.L_15 - .L_14)
.L_14:
        /*002c*/ 	.word	0x00000000
        /*0030*/ 	.short	0x0001
        /*0032*/ 	.short	0x0008
        /*0034*/ 	.byte	0x00, 0xf0, 0x11, 0x00


	//----- nvinfo : EIATTR_KPARAM_INFO
	.align		4
.L_15:
        /*0038*/ 	.byte	0x04, 0x17
        /*003a*/ 	.short	(.L_17 - .L_16)
.L_16:
        /*003c*/ 	.word	0x00000000
        /*0040*/ 	.short	0x0000
        /*0042*/ 	.short	0x0000
        /*0044*/ 	.byte	0x00, 0xf5, 0x21, 0x00


	//----- nvinfo : EIATTR_SPARSE_MMA_MASK
	.align		4
.L_17:
        /*0048*/ 	.byte	0x03, 0x50
        /*004a*/ 	.short	0x0000


	//----- nvinfo : EIATTR_MAXREG_COUNT
	.align		4
        /*004c*/ 	.byte	0x03, 0x1b
        /*004e*/ 	.short	0x00ff


	//----- nvinfo : EIATTR_NUM_BARRIERS
	.align		4
        /*0050*/ 	.byte	0x02, 0x4c
        /*0052*/ 	.byte	0x01
	.zero		1


	//----- nvinfo : EIATTR_MERCURY_ISA_VERSION
	.align		4
        /*0054*/ 	.byte	0x03, 0x5f
        /*0056*/ 	.short	0x0101


	//----- nvinfo : EIATTR_VRC_CTA_INIT_COUNT
	.align		4
        /*0058*/ 	.byte	0x02, 0x4a
	.zero		1
	.zero		1


	//----- nvinfo : EIATTR_EXIT_INSTR_OFFSETS
	.align		4
        /*005c*/ 	.byte	0x04, 0x1c
        /*005e*/ 	.short	(.L_19 - .L_18)


	//   ....[0]....
.L_18:
        /*0060*/ 	.word	0x00000380


	//   ....[1]....
        /*0064*/ 	.word	0x000004b0


	//----- nvinfo : EIATTR_CRS_STACK_SIZE
	.align		4
.L_19:
        /*0068*/ 	.byte	0x04, 0x1e
        /*006a*/ 	.short	(.L_21 - .L_20)
.L_20:
        /*006c*/ 	.word	0x00000000


	//----- nvinfo : EIATTR_CBANK_PARAM_SIZE
	.align		4
.L_21:
        /*0070*/ 	.byte	0x03, 0x19
        /*0072*/ 	.short	0x0018


	//----- nvinfo : EIATTR_PARAM_CBANK
	.align		4
        /*0074*/ 	.byte	0x04, 0x0a
        /*0076*/ 	.short	(.L_23 - .L_22)
	.align		4
.L_22:
        /*0078*/ 	.word	index@(.nv.constant0.autocov_checked)
        /*007c*/ 	.short	0x0380
        /*007e*/ 	.short	0x0018


	//----- nvinfo : EIATTR_SW_WAR
	.align		4
.L_23:
        /*0080*/ 	.byte	0x04, 0x36
        /*0082*/ 	.short	(.L_25 - .L_24)
.L_24:
        /*0084*/ 	.word	0x00000008
.L_25:


//--------------------- .nv.callgraph             --------------------------
	.section	.nv.callgraph,"",@"SHT_CUDA_CALLGRAPH"
	.align	4
	.sectionentsize	8
	.align		4
        /*0000*/ 	.word	0x00000000
	.align		4
        /*0004*/ 	.word	0xffffffff
	.align		4
        /*0008*/ 	.word	0x00000000
	.align		4
        /*000c*/ 	.word	0xfffffffe
	.align		4
        /*0010*/ 	.word	0x00000000
	.align		4
        /*0014*/ 	.word	0xfffffffd
	.align		4
        /*0018*/ 	.word	0x00000000
	.align		4
        /*001c*/ 	.word	0xfffffffc


//--------------------- .text.autocov_checked     --------------------------
	.section	.text.autocov_checked,"ax",@progbits
	.align	128
        .global         autocov_checked
        .type           autocov_checked,@function
        .size           autocov_checked,(.L_x_14 - autocov_checked)
        .other          autocov_checked,@"STO_CUDA_ENTRY STV_DEFAULT"
autocov_checked:
.text.autocov_checked:
[----:B------:R-:W-:Y:S01]  /*0000*/  LDC R1, c[0x0][0x37c] ;  /* 0x0000df00ff017b82 */ /* 0x000fe20000000800 */
[----:B------:R-:W0:Y:S07]  /*0010*/  S2R R11, SR_TID.Y ;  /* 0x00000000000b7919 */ /* 0x000e2e0000002200 */
[----:B------:R-:W1:Y:S01]  /*0020*/  LDC R3, c[0x0][0x360] ;  /* 0x0000d800ff037b82 */ /* 0x000e620000000800 */
[----:B------:R-:W2:Y:S01]  /*0030*/  LDCU UR8, c[0x0][0x38c] ;  /* 0x00007180ff0877ac */ /* 0x000ea20008000800 */
[----:B------:R-:W1:Y:S01]  /*0040*/  S2R R9, SR_TID.X ;  /* 0x0000000000097919 */ /* 0x000e620000002100 */
[----:B------:R-:W3:Y:S05]  /*0050*/  LDCU.64 UR6, c[0x0][0x358] ;  /* 0x00006b00ff0677ac */ /* 0x000eea0008000a00 */
[----:B------:R-:W0:Y:S01]  /*0060*/  S2UR UR5, SR_CTAID.Y ;  /* 0x00000000000579c3 */ /* 0x000e220000002600 */
[----:B------:R-:W4:Y:S07]  /*0070*/  LDCU UR9, c[0x0][0x388] ;  /* 0x00007100ff0977ac */ /* 0x000f2e0008000800 */
[----:B------:R-:W0:Y:S08]  /*0080*/  LDC R2, c[0x0][0x364] ;  /* 0x0000d900ff027b82 */ /* 0x000e300000000800 */
[----:B------:R-:W1:Y:S01]  /*0090*/  S2UR UR4, SR_CTAID.X ;  /* 0x00000000000479c3 */ /* 0x000e620000002500 */
[----:B0-----:R-:W-:-:S05]  /*00a0*/  IMAD R2, R2, UR5, R11 ;  /* 0x0000000502027c24 */ /* 0x001fca000f8e020b */
[----:B--2---:R-:W-:Y:S01]  /*00b0*/  IADD3 R0, PT, PT, -R2, UR8, RZ ;  /* 0x0000000802007c10 */ /* 0x004fe2000fffe1ff */
[----:B-1----:R-:W-:-:S05]  /*00c0*/  IMAD R3, R3, UR4, R9 ;  /* 0x0000000403037c24 */ /* 0x002fca000f8e0209 */
[----:B------:R-:W-:-:S13]  /*00d0*/  ISETP.GE.AND P0, PT, R3, R0, PT ;  /* 0x000000000300720c */ /* 0x000fda0003f06270 */
[----:B------:R-:W0:Y:S02]  /*00e0*/  @!P0 LDC.64 R4, c[0x0][0x380] ;  /* 0x0000e000ff048b82 */ /* 0x000e240000000a00 */
[----:B0-----:R-:W-:-:S03]  /*00f0*/  @!P0 IMAD.WIDE R4, R3, 0x4, R4 ;  /* 0x0000000403048825 */ /* 0x001fc600078e0204 */
[----:B------:R-:W-:-:S03]  /*0100*/  @!P0 LEA R6, P1, R2, R4, 0x2 ;  /* 0x0000000402068211 */ /* 0x000fc600078210ff */
[----:B---3--:R-:W2:Y:S02]  /*0110*/  @!P0 LDG.E R4, desc[UR6][R4.64] ;  /* 0x0000000604048981 */ /* 0x008ea4000c1e1900 */
[----:B------:R-:W-:-:S06]  /*0120*/  @!P0 IMAD.X R7, RZ, RZ, R5, P1 ;  /* 0x000000ffff078224 */ /* 0x000fcc00008e0605 */
[----:B------:R-:W2:Y:S01]  /*0130*/  @!P0 LDG.E R7, desc[UR6][R6.64] ;  /* 0x0000000606078981 */ /* 0x000ea2000c1e1900 */
[----:B------:R-:W0:Y:S01]  /*0140*/  S2UR UR5, SR_CgaCtaId ;  /* 0x00000000000579c3 */ /* 0x000e220000008800 */
[----:B------:R-:W-:Y:S02]  /*0150*/  UMOV UR4, 0x400 ;  /* 0x0000040000047882 */ /* 0x000fe40000000000 */
[----:B0-----:R-:W-:-:S06]  /*0160*/  ULEA UR4, UR5, UR4, 0x18 ;  /* 0x0000000405047291 */ /* 0x001fcc000f8ec0ff */
[----:B------:R-:W-:-:S05]  /*0170*/  LEA R0, R11, UR4, 0x6 ;  /* 0x000000040b007c11 */ /* 0x000fca000f8e30ff */
[C---:B------:R-:W-:Y:S01]  /*0180*/  IMAD R3, R9.reuse, 0x4, R0 ;  /* 0x0000000409037824 */ /* 0x040fe200078e0200 */
[----:B------:R-:W-:-:S04]  /*0190*/  ISETP.GT.U32.AND P1, PT, R9, 0x7, PT ;  /* 0x000000070900780c */ /* 0x000fc80003f24070 */
[----:B----4-:R-:W-:Y:S01]  /*01a0*/  ISETP.GE.OR P1, PT, R2, UR9, P1 ;  /* 0x0000000902007c0c */ /* 0x010fe20008f26670 */
[----:B--2---:R-:W-:-:S05]  /*01b0*/  @!P0 FMUL R8, R4, R7 ;  /* 0x0000000704088220 */ /* 0x004fca0000400000 */
[----:B------:R-:W-:Y:S01]  /*01c0*/  @!P0 STS [R3], R8 ;  /* 0x0000000803008388 */ /* 0x000fe20000000800 */
[----:B------:R-:W-:Y:S06]  /*01d0*/  BAR.SYNC.DEFER_BLOCKING 0x0 ;  /* 0x0000000000007b1d */ /* 0x000fec0000010000 */
[----:B------:R-:W-:Y:S04]  /*01e0*/  @!P1 LDS R4, [R3+0x20] ;  /* 0x0000200003049984 */ /* 0x000fe80000000800 */
[----:B------:R-:W0:Y:S01]  /*01f0*/  @!P1 LDS R5, [R3] ;  /* 0x0000000003059984 */ /* 0x000e220000000800 */
[----:B------:R-:W-:-:S04]  /*0200*/  ISETP.GT.U32.AND P0, PT, R9, 0x3, PT ;  /* 0x000000030900780c */ /* 0x000fc80003f04070 */
[----:B------:R-:W-:Y:S01]  /*0210*/  ISETP.GE.OR P0, PT, R2, UR9, P0 ;  /* 0x0000000902007c0c */ /* 0x000fe20008706670 */
[----:B0-----:R-:W-:-:S05]  /*0220*/  @!P1 FADD R4, R4, R5 ;  /* 0x0000000504049221 */ /* 0x001fca0000000000 */
        /* <DEDUP_REMOVED lines=11> */
[----:B------:R-:W-:-:S04]  /*02e0*/  ISETP.NE.AND P0, PT, R9, RZ, PT ;  /* 0x000000ff0900720c */ /* 0x000fc80003f05270 */
[----:B------:R-:W-:Y:S01]  /*02f0*/  ISETP.LT.AND P0, PT, R2, UR9, !P0 ;  /* 0x0000000902007c0c */ /* 0x000fe2000c701270 */
[----:B0-----:R-:W-:-:S05]  /*0300*/  @!P1 FADD R8, R5, R8 ;  /* 0x0000000805089221 */ /* 0x001fca0000000000 */
[----:B------:R-:W-:Y:S01]  /*0310*/  @!P1 STS [R3], R8 ;  /* 0x0000000803009388 */ /* 0x000fe20000000800 */
[----:B------:R-:W-:Y:S06]  /*0320*/  BAR.SYNC.DEFER_BLOCKING 0x0 ;  /* 0x0000000000007b1d */ /* 0x000fec0000010000 */
[----:B------:R-:W-:Y:S04]  /*0330*/  @P0 LDS R4, [R0+0x4] ;  /* 0x0000040000040984 */ /* 0x000fe80000000800 */
[----:B------:R-:W0:Y:S02]  /*0340*/  @P0 LDS R5, [R3] ;  /* 0x0000000003050984 */ /* 0x000e240000000800 */
[----:B0-----:R-:W-:-:S05]  /*0350*/  @P0 FADD R4, R4, R5 ;  /* 0x0000000504040221 */ /* 0x001fca0000000000 */
[----:B------:R0:W-:Y:S01]  /*0360*/  @P0 STS [R3], R4 ;  /* 0x0000000403000388 */ /* 0x0001e20000000800 */
[----:B------:R-:W-:Y:S06]  /*0370*/  BAR.SYNC.DEFER_BLOCKING 0x0 ;  /* 0x0000000000007b1d */ /* 0x000fec0000010000 */
[----:B------:R-:W-:Y:S05]  /*0380*/  @!P0 EXIT ;  /* 0x000000000000894d */ /* 0x000fea0003800000 */
[----:B------:R-:W1:Y:S01]  /*0390*/  LDS R0, [R0] ;  /* 0x0000000000007984 */ /* 0x000e620000000800 */
[----:B0-----:R-:W-:Y:S01]  /*03a0*/  I2FP.F32.S32 R3, UR8 ;  /* 0x0000000800037c45 */ /* 0x001fe20008201400 */
[----:B------:R-:W0:Y:S01]  /*03b0*/  LDC.64 R4, c[0x0][0x390] ;  /* 0x0000e400ff047b82 */ /* 0x000e220000000a00 */
[----:B------:R-:W-:Y:S02]  /*03c0*/  BSSY.RECONVERGENT B0, `(.L_x_0) ;  /* 0x000000d000007945 */ /* 0x000fe40003800200 */
[----:B------:R-:W2:Y:S02]  /*03d0*/  MUFU.RCP R6, R3 ;  /* 0x0000000300067308 */ /* 0x000ea40000001000 */
[----:B--2---:R-:W-:-:S04]  /*03e0*/  FFMA R7, -R3, R6, 1 ;  /* 0x3f80000003077423 */ /* 0x004fc80000000106 */
[----:B------:R-:W-:Y:S01]  /*03f0*/  FFMA R7, R6, R7, R6 ;  /* 0x0000000706077223 */ /* 0x000fe20000000006 */
[----:B0-----:R-:W-:Y:S01]  /*0400*/  IMAD.WIDE.U32 R4, R2, 0x4, R4 ;  /* 0x0000000402047825 */ /* 0x001fe200078e0004 */
[----:B-1----:R-:W0:Y:S03]  /*0410*/  FCHK P0, R0, R3 ;  /* 0x0000000300007302 */ /* 0x002e260000000000 */
[----:B------:R-:W-:-:S04]  /*0420*/  FFMA R6, R0, R7, RZ ;  /* 0x0000000700067223 */ /* 0x000fc800000000ff */
[----:B------:R-:W-:-:S04]  /*0430*/  FFMA R8, -R3, R6, R0 ;  /* 0x0000000603087223 */ /* 0x000fc80000000100 */
[----:B------:R-:W-:Y:S01]  /*0440*/  FFMA R7, R7, R8, R6 ;  /* 0x0000000807077223 */ /* 0x000fe20000000006 */
[----:B0-----:R-:W-:Y:S06]  /*0450*/  @!P0 BRA `(.L_x_1) ;  /* 0x00000000000c8947 */ /* 0x001fec0003800000 */
[----:B------:R-:W-:-:S07]  /*0460*/  MOV R2, 0x480 ;  /* 0x0000048000027802 */ /* 0x000fce0000000f00 */
[----:B------:R-:W-:Y:S05]  /*0470*/  CALL.REL.NOINC `($__internal_0_$__cuda_sm3x_div_rn_noftz_f32_slowpath) ;  /* 0x0000000000107944 */ /* 0x000fea0003c00000 */
[----:B------:R-:W-:-:S07]  /*0480*/  IMAD.MOV.U32 R7, RZ, RZ, R0 ;  /* 0x000000ffff077224 */ /* 0x000fce00078e0000 */
.L_x_1:
[----:B------:R-:W-:Y:S05]  /*0490*/  BSYNC.RECONVERGENT B0 ;  /* 0x0000000000007941 */ /* 0x000fea0003800200 */
.L_x_0:
[----:B------:R-:W-:Y:S01]  /*04a0*/  REDG.E.ADD.F32.FTZ.RN.STRONG.GPU desc[UR6][R4.64], R7 ;  /* 0x00000007040079a6 */ /* 0x000fe2000c12f306 */
[----:B------:R-:W-:Y:S05]  /*04b0*/  EXIT ;  /* 0x000000000000794d */ /* 0x000fea0003800000 */
        .weak           $__internal_0_$__cuda_sm3x_div_rn_noftz_f32_slowpath
        .type           $__internal_0_$__cuda_sm3x_div_rn_noftz_f32_slowpath,@function
        .size           $__internal_0_$__cuda_sm3x_div_rn_noftz_f32_slowpath,(.L_x_14 - $__internal_0_$__cuda_sm3x_div_rn_noftz_f32_slowpath)
$__internal_0_$__cuda_sm3x_div_rn_noftz_f32_slowpath:
[--C-:B------:R-:W-:Y:S01]  /*04c0*/  SHF.R.U32.HI R7, RZ, 0x17, R3.reuse ;  /* 0x00000017ff077819 */ /* 0x100fe20000011603 */
[----:B------:R-:W-:Y:S01]  /*04d0*/  BSSY.RECONVERGENT B1, `(.L_x_2) ;  /* 0x0000064000017945 */ /* 0x000fe20003800200 */
[--C-:B------:R-:W-:Y:S01]  /*04e0*/  SHF.R.U32.HI R6, RZ, 0x17, R0.reuse ;  /* 0x00000017ff067819 */ /* 0x100fe20000011600 */
[----:B------:R-:W-:Y:S01]  /*04f0*/  IMAD.MOV.U32 R8, RZ, RZ, R0 ;  /* 0x000000ffff087224 */ /* 0x000fe200078e0000 */
[----:B------:R-:W-:Y:S01]  /*0500*/  LOP3.LUT R7, R7, 0xff, RZ, 0xc0, !PT ;  /* 0x000000ff07077812 */ /* 0x000fe200078ec0ff */
[----:B------:R-:W-:Y:S01]  /*0510*/  IMAD.MOV.U32 R9, RZ, RZ, R3 ;  /* 0x000000ffff097224 */ /* 0x000fe200078e0003 */
[----:B------:R-:W-:-:S03]  /*0520*/  LOP3.LUT R6, R6, 0xff, RZ, 0xc0, !PT ;  /* 0x000000ff06067812 */ /* 0x000fc600078ec0ff */
[----:B------:R-:W-:Y:S02]  /*0530*/  VIADD R12, R7, 0xffffffff ;  /* 0xffffffff070c7836 */ /* 0x000fe40000000000 */
[----:B------:R-:W-:-:S03]  /*0540*/  VIADD R11, R6, 0xffffffff ;  /* 0xffffffff060b7836 */ /* 0x000fc60000000000 */
[----:B------:R-:W-:-:S04]  /*0550*/  ISETP.GT.U32.AND P0, PT, R12, 0xfd, PT ;  /* 0x000000fd0c00780c */ /* 0x000fc80003f04070 */
[----:B------:R-:W-:-:S13]  /*0560*/  ISETP.GT.U32.OR P0, PT, R11, 0xfd, P0 ;  /* 0x000000fd0b00780c */ /* 0x000fda0000704470 */
[----:B------:R-:W-:Y:S01]  /*0570*/  @!P0 IMAD.MOV.U32 R10, RZ, RZ, RZ ;  /* 0x000000ffff0a8224 */ /* 0x000fe200078e00ff */
[----:B------:R-:W-:Y:S06]  /*0580*/  @!P0 BRA `(.L_x_3) ;  /* 0x00000000005c8947 */ /* 0x000fec0003800000 */
[----:B------:R-:W-:Y:S02]  /*0590*/  FSETP.GTU.FTZ.AND P0, PT, |R0|, +INF , PT ;  /* 0x7f8000000000780b */ /* 0x000fe40003f1c200 */
[----:B------:R-:W-:-:S04]  /*05a0*/  FSETP.GTU.FTZ.AND P1, PT, |R3|, +INF , PT ;  /* 0x7f8000000300780b */ /* 0x000fc80003f3c200 */
[----:B------:R-:W-:-:S13]  /*05b0*/  PLOP3.LUT P0, PT, P0, P1, PT, 0xf8, 0x8f ;  /* 0x00000000008f781c */ /* 0x000fda0000703f70 */
[----:B------:R-:W-:Y:S05]  /*05c0*/  @P0 BRA `(.L_x_4) ;  /* 0x00000004004c0947 */ /* 0x000fea0003800000 */
[----:B------:R-:W-:-:S13]  /*05d0*/  LOP3.LUT P0, RZ, R9, 0x7fffffff, R8, 0xc8, !PT ;  /* 0x7fffffff09ff7812 */ /* 0x000fda000780c808 */
[----:B------:R-:W-:Y:S05]  /*05e0*/  @!P0 BRA `(.L_x_5) ;  /* 0x00000004003c8947 */ /* 0x000fea0003800000 */
[C---:B------:R-:W-:Y:S02]  /*05f0*/  FSETP.NEU.FTZ.AND P2, PT, |R0|.reuse, +INF , PT ;  /* 0x7f8000000000780b */ /* 0x040fe40003f5d200 */
[----:B------:R-:W-:Y:S02]  /*0600*/  FSETP.NEU.FTZ.AND P1, PT, |R3|, +INF , PT ;  /* 0x7f8000000300780b */ /* 0x000fe40003f3d200 */
[----:B------:R-:W-:-:S11]  /*0610*/  FSETP.NEU.FTZ.AND P0, PT, |R0|, +INF , PT ;  /* 0x7f8000000000780b */ /* 0x000fd60003f1d200 */
[----:B------:R-:W-:Y:S05]  /*0620*/  @!P1 BRA !P2, `(.L_x_5) ;  /* 0x00000004002c9947 */ /* 0x000fea0005000000 */
[----:B------:R-:W-:-:S04]  /*0630*/  LOP3.LUT P2, RZ, R8, 0x7fffffff, RZ, 0xc0, !PT ;  /* 0x7fffffff08ff7812 */ /* 0x000fc8000784c0ff */
[----:B------:R-:W-:-:S13]  /*0640*/  PLOP3.LUT P1, PT, P1, P2, PT, 0x2f, 0xf2 ;  /* 0x0000000000f2781c */ /* 0x000fda0000f24577 */
[----:B------:R-:W-:Y:S05]  /*0650*/  @P1 BRA `(.L_x_6) ;  /* 0x0000000400181947 */ /* 0x000fea0003800000 */
[----:B------:R-:W-:-:S04]  /*0660*/  LOP3.LUT P1, RZ, R9, 0x7fffffff, RZ, 0xc0, !PT ;  /* 0x7fffffff09ff7812 */ /* 0x000fc8000782c0ff */
[----:B------:R-:W-:-:S13]  /*0670*/  PLOP3.LUT P0, PT, P0, P1, PT, 0x2f, 0xf2 ;  /* 0x0000000000f2781c */ /* 0x000fda0000702577 */
[----:B------:R-:W-:Y:S05]  /*0680*/  @P0 BRA `(.L_x_7) ;  /* 0x0000000400000947 */ /* 0x000fea0003800000 */
[----:B------:R-:W-:Y:S02]  /*0690*/  ISETP.GE.AND P0, PT, R11, RZ, PT ;  /* 0x000000ff0b00720c */ /* 0x000fe40003f06270 */
[----:B------:R-:W-:-:S11]  /*06a0*/  ISETP.GE.AND P1, PT, R12, RZ, PT ;  /* 0x000000ff0c00720c */ /* 0x000fd60003f26270 */
[----:B------:R-:W-:Y:S02]  /*06b0*/  @P0 IMAD.MOV.U32 R10, RZ, RZ, RZ ;  /* 0x000000ffff0a0224 */ /* 0x000fe400078e00ff */
[----:B------:R-:W-:Y:S01]  /*06c0*/  @!P0 FFMA R8, R0, 1.84467440737095516160e+19, RZ ;  /* 0x5f80000000088823 */ /* 0x000fe200000000ff */
[----:B------:R-:W-:Y:S02]  /*06d0*/  @!P0 IMAD.MOV.U32 R10, RZ, RZ, -0x40 ;  /* 0xffffffc0ff0a8424 */ /* 0x000fe400078e00ff */
[----:B------:R-:W-:Y:S02]  /*06e0*/  @!P1 FFMA R9, R3, 1.84467440737095516160e+19, RZ ;  /* 0x5f80000003099823 */ /* 0x000fe400000000ff */
[----:B------:R-:W-:-:S07]  /*06f0*/  @!P1 VIADD R10, R10, 0x40 ;  /* 0x000000400a0a9836 */ /* 0x000fce0000000000 */
.L_x_3:
[----:B------:R-:W-:Y:S01]  /*0700*/  LEA R0, R7, 0xc0800000, 0x17 ;  /* 0xc080000007007811 */ /* 0x000fe200078eb8ff */
[----:B------:R-:W-:Y:S01]  /*0710*/  VIADD R6, R6, 0xffffff81 ;  /* 0xffffff8106067836 */ /* 0x000fe20000000000 */
[----:B------:R-:W-:Y:S03]  /*0720*/  BSSY.RECONVERGENT B2, `(.L_x_8) ;  /* 0x0000035000027945 */ /* 0x000fe60003800200 */
[----:B------:R-:W-:Y:S01]  /*0730*/  IMAD.IADD R9, R9, 0x1, -R0 ;  /* 0x0000000109097824 */ /* 0x000fe200078e0a00 */
[C---:B------:R-:W-:Y:S01]  /*0740*/  IADD3 R7, PT, PT, R6.reuse, 0x7f, -R7 ;  /* 0x0000007f06077810 */ /* 0x040fe20007ffe807 */
[----:B------:R-:W-:Y:S02]  /*0750*/  IMAD R0, R6, -0x800000, R8 ;  /* 0xff80000006007824 */ /* 0x000fe400078e0208 */
[----:B------:R-:W0:Y:S01]  /*0760*/  MUFU.RCP R3, R9 ;  /* 0x0000000900037308 */ /* 0x000e220000001000 */
[----:B------:R-:W-:Y:S01]  /*0770*/  FADD.FTZ R11, -R9, -RZ ;  /* 0x800000ff090b7221 */ /* 0x000fe20000010100 */
[----:B------:R-:W-:-:S03]  /*0780*/  IMAD.IADD R7, R7, 0x1, R10 ;  /* 0x0000000107077824 */ /* 0x000fc600078e020a */
[----:B0-----:R-:W-:-:S04]  /*0790*/  FFMA R12, R3, R11, 1 ;  /* 0x3f800000030c7423 */ /* 0x001fc8000000000b */
[----:B------:R-:W-:-:S04]  /*07a0*/  FFMA R12, R3, R12, R3 ;  /* 0x0000000c030c7223 */ /* 0x000fc80000000003 */
[----:B------:R-:W-:-:S04]  /*07b0*/  FFMA R3, R0, R12, RZ ;  /* 0x0000000c00037223 */ /* 0x000fc800000000ff */
[----:B------:R-:W-:-:S04]  /*07c0*/  FFMA R8, R11, R3, R0 ;  /* 0x000000030b087223 */ /* 0x000fc80000000000 */
[----:B------:R-:W-:-:S04]  /*07d0*/  FFMA R13, R12, R8, R3 ;  /* 0x000000080c0d7223 */ /* 0x000fc80000000003 */
[----:B------:R-:W-:-:S04]  /*07e0*/  FFMA R8, R11, R13, R0 ;  /* 0x0000000d0b087223 */ /* 0x000fc80000000000 */
[----:B------:R-:W-:-:S05]  /*07f0*/  FFMA R0, R12, R8, R13 ;  /* 0x000000080c007223 */ /* 0x000fca000000000d */
[----:B------:R-:W-:-:S04]  /*0800*/  SHF.R.U32.HI R3, RZ, 0x17, R0 ;  /* 0x00000017ff037819 */ /* 0x000fc80000011600 */
[----:B------:R-:W-:-:S05]  /*0810*/  LOP3.LUT R3, R3, 0xff, RZ, 0xc0, !PT ;  /* 0x000000ff03037812 */ /* 0x000fca00078ec0ff */
[----:B------:R-:W-:-:S04]  /*0820*/  IMAD.IADD R9, R3, 0x1, R7 ;  /* 0x0000000103097824 */ /* 0x000fc800078e0207 */
[----:B------:R-:W-:-:S05]  /*0830*/  VIADD R3, R9, 0xffffffff ;  /* 0xffffffff09037836 */ /* 0x000fca0000000000 */
[----:B------:R-:W-:-:S13]  /*0840*/  ISETP.GE.U32.AND P0, PT, R3, 0xfe, PT ;  /* 0x000000fe0300780c */ /* 0x000fda0003f06070 */
[----:B------:R-:W-:Y:S05]  /*0850*/  @!P0 BRA `(.L_x_9) ;  /* 0x0000000000808947 */ /* 0x000fea0003800000 */
[----:B------:R-:W-:-:S13]  /*0860*/  ISETP.GT.AND P0, PT, R9, 0xfe, PT ;  /* 0x000000fe0900780c */ /* 0x000fda0003f04270 */
[----:B------:R-:W-:Y:S05]  /*0870*/  @P0 BRA `(.L_x_10) ;  /* 0x00000000006c0947 */ /* 0x000fea0003800000 */
[----:B------:R-:W-:-:S13]  /*0880*/  ISETP.GE.AND P0, PT, R9, 0x1, PT ;  /* 0x000000010900780c */ /* 0x000fda0003f06270 */
[----:B------:R-:W-:Y:S05]  /*0890*/  @P0 BRA `(.L_x_11) ;  /* 0x0000000000740947 */ /* 0x000fea0003800000 */
[----:B------:R-:W-:Y:S02]  /*08a0*/  ISETP.GE.AND P0, PT, R9, -0x18, PT ;  /* 0xffffffe80900780c */ /* 0x000fe40003f06270 */
[----:B------:R-:W-:-:S11]  /*08b0*/  LOP3.LUT R0, R0, 0x80000000, RZ, 0xc0, !PT ;  /* 0x8000000000007812 */ /* 0x000fd600078ec0ff */
[----:B------:R-:W-:Y:S05]  /*08c0*/  @!P0 BRA `(.L_x_11) ;  /* 0x0000000000688947 */ /* 0x000fea0003800000 */
[CCC-:B------:R-:W-:Y:S01]  /*08d0*/  FFMA.RZ R3, R12.reuse, R8.reuse, R13.reuse ;  /* 0x000000080c037223 */ /* 0x1c0fe2000000c00d */
[CCC-:B------:R-:W-:Y:S01]  /*08e0*/  FFMA.RM R6, R12.reuse, R8.reuse, R13.reuse ;  /* 0x000000080c067223 */ /* 0x1c0fe2000000400d */
[C---:B------:R-:W-:Y:S02]  /*08f0*/  ISETP.NE.AND P2, PT, R9.reuse, RZ, PT ;  /* 0x000000ff0900720c */ /* 0x040fe40003f45270 */
[----:B------:R-:W-:Y:S02]  /*0900*/  ISETP.NE.AND P1, PT, R9, RZ, PT ;  /* 0x000000ff0900720c */ /* 0x000fe40003f25270 */
[----:B------:R-:W-:Y:S01]  /*0910*/  LOP3.LUT R7, R3, 0x7fffff, RZ, 0xc0, !PT ;  /* 0x007fffff03077812 */ /* 0x000fe200078ec0ff */
[----:B------:R-:W-:Y:S01]  /*0920*/  FFMA.RP R3, R12, R8, R13 ;  /* 0x000000080c037223 */ /* 0x000fe2000000800d */
[----:B------:R-:W-:Y:S02]  /*0930*/  VIADD R8, R9, 0x20 ;  /* 0x0000002009087836 */ /* 0x000fe40000000000 */
[----:B------:R-:W-:Y:S01]  /*0940*/  LOP3.LUT R7, R7, 0x800000, RZ, 0xfc, !PT ;  /* 0x0080000007077812 */ /* 0x000fe200078efcff */
[----:B------:R-:W-:Y:S01]  /*0950*/  IMAD.MOV R9, RZ, RZ, -R9 ;  /* 0x000000ffff097224 */ /* 0x000fe200078e0a09 */
[----:B------:R-:W-:-:S02]  /*0960*/  FSETP.NEU.FTZ.AND P0, PT, R3, R6, PT ;  /* 0x000000060300720b */ /* 0x000fc40003f1d000 */
[----:B------:R-:W-:Y:S02]  /*0970*/  SHF.L.U32 R8, R7, R8, RZ ;  /* 0x0000000807087219 */ /* 0x000fe400000006ff */
[----:B------:R-:W-:Y:S02]  /*0980*/  SEL R6, R9, RZ, P2 ;  /* 0x000000ff09067207 */ /* 0x000fe40001000000 */
[----:B------:R-:W-:Y:S02]  /*0990*/  ISETP.NE.AND P1, PT, R8, RZ, P1 ;  /* 0x000000ff0800720c */ /* 0x000fe40000f25270 */
[----:B------:R-:W-:Y:S02]  /*09a0*/  SHF.R.U32.HI R6, RZ, R6, R7 ;  /* 0x00000006ff067219 */ /* 0x000fe40000011607 */
[----:B------:R-:W-:Y:S02]  /*09b0*/  PLOP3.LUT P0, PT, P0, P1, PT, 0xf8, 0x8f ;  /* 0x00000000008f781c */ /* 0x000fe40000703f70 */
[----:B------:R-:W-:-:S02]  /*09c0*/  SHF.R.U32.HI R8, RZ, 0x1, R6 ;  /* 0x00000001ff087819 */ /* 0x000fc40000011606 */
[----:B------:R-:W-:-:S04]  /*09d0*/  SEL R3, RZ, 0x1, !P0 ;  /* 0x00000001ff037807 */ /* 0x000fc80004000000 */
[----:B------:R-:W-:-:S04]  /*09e0*/  LOP3.LUT R3, R3, 0x1, R8, 0xf8, !PT ;  /* 0x0000000103037812 */ /* 0x000fc800078ef808 */
[----:B------:R-:W-:-:S05]  /*09f0*/  LOP3.LUT R3, R3, R6, RZ, 0xc0, !PT ;  /* 0x0000000603037212 */ /* 0x000fca00078ec0ff */
[----:B------:R-:W-:-:S05]  /*0a00*/  IMAD.IADD R3, R8, 0x1, R3 ;  /* 0x0000000108037824 */ /* 0x000fca00078e0203 */
[----:B------:R-:W-:Y:S01]  /*0a10*/  LOP3.LUT R0, R3, R0, RZ, 0xfc, !PT ;  /* 0x0000000003007212 */ /* 0x000fe200078efcff */
[----:B------:R-:W-:Y:S06]  /*0a20*/  BRA `(.L_x_11) ;  /* 0x0000000000107947 */ /* 0x000fec0003800000 */
.L_x_10:
[----:B------:R-:W-:-:S04]  /*0a30*/  LOP3.LUT R0, R0, 0x80000000, RZ, 0xc0, !PT ;  /* 0x8000000000007812 */ /* 0x000fc800078ec0ff */
[----:B------:R-:W-:Y:S01]  /*0a40*/  LOP3.LUT R0, R0, 0x7f800000, RZ, 0xfc, !PT ;  /* 0x7f80000000007812 */ /* 0x000fe200078efcff */
[----:B------:R-:W-:Y:S06]  /*0a50*/  BRA `(.L_x_11) ;  /* 0x0000000000047947 */ /* 0x000fec0003800000 */
.L_x_9:
[----:B------:R-:W-:-:S07]  /*0a60*/  IMAD R0, R7, 0x800000, R0 ;  /* 0x0080000007007824 */ /* 0x000fce00078e0200 */
.L_x_11:
[----:B------:R-:W-:Y:S05]  /*0a70*/  BSYNC.RECONVERGENT B2 ;  /* 0x0000000000027941 */ /* 0x000fea0003800200 */
.L_x_8:
[----:B------:R-:W-:Y:S05]  /*0a80*/  BRA `(.L_x_12) ;  /* 0x0000000000207947 */ /* 0x000fea0003800000 */
.L_x_7:
[----:B------:R-:W-:-:S04]  /*0a90*/  LOP3.LUT R0, R9, 0x80000000, R8, 0x48, !PT ;  /* 0x8000000009007812 */ /* 0x000fc800078e4808 */
[----:B------:R-:W-:Y:S01]  /*0aa0*/  LOP3.LUT R0, R0, 0x7f800000, RZ, 0xfc, !PT ;  /* 0x7f80000000007812 */ /* 0x000fe200078efcff */
[----:B------:R-:W-:Y:S06]  /*0ab0*/  BRA `(.L_x_12) ;  /* 0x0000000000147947 */ /* 0x000fec0003800000 */
.L_x_6:
[----:B------:R-:W-:Y:S01]  /*0ac0*/  LOP3.LUT R0, R9, 0x80000000, R8, 0x48, !PT ;  /* 0x8000000009007812 */ /* 0x000fe200078e4808 */
[----:B------:R-:W-:Y:S06]  /*0ad0*/  BRA `(.L_x_12) ;  /* 0x00000000000c7947 */ /* 0x000fec0003800000 */
.L_x_5:
[----:B------:R-:W0:Y:S01]  /*0ae0*/  MUFU.RSQ R0, -QNAN ;  /* 0xffc0000000007908 */ /* 0x000e220000001400 */
[----:B------:R-:W-:Y:S05]  /*0af0*/  BRA `(.L_x_12) ;  /* 0x0000000000047947 */ /* 0x000fea0003800000 */
.L_x_4:
[----:B------:R-:W-:-:S07]  /*0b00*/  FADD.FTZ R0, R0, R3 ;  /* 0x0000000300007221 */ /* 0x000fce0000010000 */
.L_x_12:
[----:B------:R-:W-:Y:S05]  /*0b10*/  BSYNC.RECONVERGENT B1 ;  /* 0x0000000000017941 */ /* 0x000fea0003800200 */
.L_x_2:
[----:B------:R-:W-:-:S04]  /*0b20*/  IMAD.MOV.U32 R3, RZ, RZ, 0x0 ;  /* 0x00000000ff037424 */ /* 0x000fc800078e00ff */
[----:B0-----:R-:W-:Y:S05]  /*0b30*/  RET.REL.NODEC R2 `(autocov_checked) ;  /* 0xfffffff402307950 */ /* 0x001fea0003c3ffff */
.L_x_13:
[----:B------:R-:W-:-:S00]  /*0b40*/  BRA `(.L_x_13) ;  /* 0xfffffffc00fc7947 */ /* 0x000fc0000383ffff */
[----:B------:R-:W-:-:S00]  /*0b50*/  NOP ;  /* 0x0000000000007918 */ /* 0x000fc00000000000 */
        /* <DEDUP_REMOVED lines=10> */
.L_x_14:


//--------------------- .nv.shared.autocov_checked --------------------------
	.section	.nv.shared.autocov_checked,"aw",@nobits
	.sectionflags	@""
	.align	4
.nv.shared.autocov_checked:
	.zero		2048


//--------------------- .nv.shared.reserved.0     --------------------------
	.section	.nv.shared.reserved.0,"aw",@nobits
	.weak		__nv_reservedSMEM_offset_0_alias
	.size		__nv_reservedSMEM_offset_0_alias, 0, 64
	.other		__nv_reservedSMEM_offset_0_alias,@"STO_CUDA_RESERVED_SHARED STV_DEFAULT"
__nv_reservedSMEM_offset_0_alias:
	.zero		0
	.zero		64


//--------------------- .nv.constant0.autocov_checked --------------------------
	.section	.nv.constant0.autocov_checked,"a",@progbits
	.sectionflags	@""
	.align	4
.nv.constant0.autocov_checked:
	.zero		920


//--------------------- SYMBOLS --------------------------

	.type		.nv.reservedSmem.offset0,@object
	.size		.nv.reservedSmem.offset0,0x4
	.type		.nv.reservedSmem.cap,@object
	.size		.nv.reservedSmem.cap,0x4
